//
// Generated by NVIDIA NVVM Compiler
//
// Compiler Build ID: CL-36424714
// Cuda compilation tools, release 13.0, V13.0.88
// Based on NVVM 20.0.0
//

.version 9.0
.target sm_100
.address_size 64

	// .globl	_Z22attention_prefill_stubPKfS0_S0_Pfiiiiii
.extern .func  (.param .b32 func_retval0) vprintf
(
	.param .b64 vprintf_param_0,
	.param .b64 vprintf_param_1
)
;
.global .align 1 .b8 $str[54] = {65, 116, 116, 101, 110, 116, 105, 111, 110, 32, 112, 114, 101, 102, 105, 108, 108, 32, 115, 116, 117, 98, 58, 32, 98, 97, 116, 99, 104, 61, 37, 100, 44, 32, 115, 101, 113, 95, 113, 61, 37, 100, 44, 32, 115, 101, 113, 95, 107, 61, 37, 100, 10};
.global .align 1 .b8 $str$1[47] = {65, 116, 116, 101, 110, 116, 105, 111, 110, 32, 100, 101, 99, 111, 100, 101, 32, 115, 116, 117, 98, 58, 32, 98, 97, 116, 99, 104, 61, 37, 100, 44, 32, 99, 97, 99, 104, 101, 95, 108, 101, 110, 61, 37, 100, 10};

.visible .entry _Z22attention_prefill_stubPKfS0_S0_Pfiiiiii(
	.param .u64 .ptr .align 1 _Z22attention_prefill_stubPKfS0_S0_Pfiiiiii_param_0,
	.param .u64 .ptr .align 1 _Z22attention_prefill_stubPKfS0_S0_Pfiiiiii_param_1,
	.param .u64 .ptr .align 1 _Z22attention_prefill_stubPKfS0_S0_Pfiiiiii_param_2,
	.param .u64 .ptr .align 1 _Z22attention_prefill_stubPKfS0_S0_Pfiiiiii_param_3,
	.param .u32 _Z22attention_prefill_stubPKfS0_S0_Pfiiiiii_param_4,
	.param .u32 _Z22attention_prefill_stubPKfS0_S0_Pfiiiiii_param_5,
	.param .u32 _Z22attention_prefill_stubPKfS0_S0_Pfiiiiii_param_6,
	.param .u32 _Z22attention_prefill_stubPKfS0_S0_Pfiiiiii_param_7,
	.param .u32 _Z22attention_prefill_stubPKfS0_S0_Pfiiiiii_param_8,
	.param .u32 _Z22attention_prefill_stubPKfS0_S0_Pfiiiiii_param_9
)
{
	.local .align 8 .b8 	__local_depot0[16];
	.reg .b64 	%SP;
	.reg .b64 	%SPL;
	.reg .b32 	%r<6>;
	.reg .b64 	%rd<5>;

	mov.u64 	%SPL, __local_depot0;
	cvta.local.u64 	%SP, %SPL;
	ld.param.u32 	%r1, [_Z22attention_prefill_stubPKfS0_S0_Pfiiiiii_param_4];
	ld.param.u32 	%r2, [_Z22attention_prefill_stubPKfS0_S0_Pfiiiiii_param_5];
	ld.param.u32 	%r3, [_Z22attention_prefill_stubPKfS0_S0_Pfiiiiii_param_6];
	add.u64 	%rd1, %SP, 0;
	add.u64 	%rd2, %SPL, 0;
	st.local.v2.u32 	[%rd2], {%r1, %r2};
	st.local.u32 	[%rd2+8], %r3;
	mov.u64 	%rd3, $str;
	cvta.global.u64 	%rd4, %rd3;
	{ // callseq 0, 0
	.param .b64 param0;
	st.param.b64 	[param0], %rd4;
	.param .b64 param1;
	st.param.b64 	[param1], %rd1;
	.param .b32 retval0;
	call.uni (retval0), 
	vprintf, 
	(
	param0, 
	param1
	);
	ld.param.b32 	%r4, [retval0];
	} // callseq 0
	ret;

}
	// .globl	_Z21attention_decode_stubPKfS0_S0_Pfiiiii
.visible .entry _Z21attention_decode_stubPKfS0_S0_Pfiiiii(
	.param .u64 .ptr .align 1 _Z21attention_decode_stubPKfS0_S0_Pfiiiii_param_0,
	.param .u64 .ptr .align 1 _Z21attention_decode_stubPKfS0_S0_Pfiiiii_param_1,
	.param .u64 .ptr .align 1 _Z21attention_decode_stubPKfS0_S0_Pfiiiii_param_2,
	.param .u64 .ptr .align 1 _Z21attention_decode_stubPKfS0_S0_Pfiiiii_param_3,
	.param .u32 _Z21attention_decode_stubPKfS0_S0_Pfiiiii_param_4,
	.param .u32 _Z21attention_decode_stubPKfS0_S0_Pfiiiii_param_5,
	.param .u32 _Z21attention_decode_stubPKfS0_S0_Pfiiiii_param_6,
	.param .u32 _Z21attention_decode_stubPKfS0_S0_Pfiiiii_param_7,
	.param .u32 _Z21attention_decode_stubPKfS0_S0_Pfiiiii_param_8
)
{
	.local .align 8 .b8 	__local_depot1[8];
	.reg .b64 	%SP;
	.reg .b64 	%SPL;
	.reg .b32 	%r<5>;
	.reg .b64 	%rd<5>;

	mov.u64 	%SPL, __local_depot1;
	cvta.local.u64 	%SP, %SPL;
	ld.param.u32 	%r1, [_Z21attention_decode_stubPKfS0_S0_Pfiiiii_param_4];
	ld.param.u32 	%r2, [_Z21attention_decode_stubPKfS0_S0_Pfiiiii_param_5];
	add.u64 	%rd1, %SP, 0;
	add.u64 	%rd2, %SPL, 0;
	st.local.v2.u32 	[%rd2], {%r1, %r2};
	mov.u64 	%rd3, $str$1;
	cvta.global.u64 	%rd4, %rd3;
	{ // callseq 1, 0
	.param .b64 param0;
	st.param.b64 	[param0], %rd4;
	.param .b64 param1;
	st.param.b64 	[param1], %rd1;
	.param .b32 retval0;
	call.uni (retval0), 
	vprintf, 
	(
	param0, 
	param1
	);
	ld.param.b32 	%r3, [retval0];
	} // callseq 1
	ret;

}


// ===== COMPILED SASS (sm_100) =====

	.target	sm_100

	.elftype	@"ET_EXEC"


//--------------------- .note.nv.tkinfo           --------------------------
	.section	.note.nv.tkinfo,"",@"SHT_NOTE"
	.sectionflags	@"SHF_NOTE_NV_TKINFO"
	.tkinfo
        /*0018*/ 	.word	0x00000002
        /*0030*/ 	.string	""
        /*0030*/ 	.string	"ptxas"
        /*0030*/ 	.string	"Cuda compilation tools, release 13.0, V13.0.88"
        /*0030*/ 	.string	"Build cuda_13.0.r13.0/compiler.36424714_0"
        /*0030*/ 	.string	"-arch sm_100 -m 64 "



//--------------------- .note.nv.cuinfo           --------------------------
	.section	.note.nv.cuinfo,"",@"SHT_NOTE"
	.sectionflags	@"SHF_NOTE_NV_CUINFO"
        /*0018*/ 	.short	0x0002
        /*001a*/ 	.short	0x0064
        /*001c*/ 	.short	0x0082
	.zero		2


//--------------------- .nv.info                  --------------------------
	.section	.nv.info,"",@"SHT_CUDA_INFO"
	.align	4


	//----- nvinfo : EIATTR_REGCOUNT
	.align		4
        /*0000*/ 	.byte	0x04, 0x2f
        /*0002*/ 	.short	(.L_3 - .L_2)
	.align		4
.L_2:
        /*0004*/ 	.word	index@(_Z22attention_prefill_stubPKfS0_S0_Pfiiiiii)
        /*0008*/ 	.word	0x00000018


	//----- nvinfo : EIATTR_FRAME_SIZE
	.align		4
.L_3:
        /*000c*/ 	.byte	0x04, 0x11
        /*000e*/ 	.short	(.L_5 - .L_4)
	.align		4
.L_4:
        /*0010*/ 	.word	index@(_Z22attention_prefill_stubPKfS0_S0_Pfiiiiii)
        /*0014*/ 	.word	0x00000010


	//----- nvinfo : EIATTR_REGCOUNT
	.align		4
.L_5:
        /*0018*/ 	.byte	0x04, 0x2f
        /*001a*/ 	.short	(.L_7 - .L_6)
	.align		4
.L_6:
        /*001c*/ 	.word	index@(_Z21attention_decode_stubPKfS0_S0_Pfiiiii)
        /*0020*/ 	.word	0x00000018


	//----- nvinfo : EIATTR_FRAME_SIZE
	.align		4
.L_7:
        /*0024*/ 	.byte	0x04, 0x11
        /*0026*/ 	.short	(.L_9 - .L_8)
	.align		4
.L_8:
        /*0028*/ 	.word	index@(_Z21attention_decode_stubPKfS0_S0_Pfiiiii)
        /*002c*/ 	.word	0x00000008


	//----- nvinfo : EIATTR_MIN_STACK_SIZE
	.align		4
.L_9:
        /*0030*/ 	.byte	0x04, 0x12
        /*0032*/ 	.short	(.L_11 - .L_10)
	.align		4
.L_10:
        /*0034*/ 	.word	index@(_Z21attention_decode_stubPKfS0_S0_Pfiiiii)
        /*0038*/ 	.word	0x00000008


	//----- nvinfo : EIATTR_MIN_STACK_SIZE
	.align		4
.L_11:
        /*003c*/ 	.byte	0x04, 0x12
        /*003e*/ 	.short	(.L_13 - .L_12)
	.align		4
.L_12:
        /*0040*/ 	.word	index@(_Z22attention_prefill_stubPKfS0_S0_Pfiiiiii)
        /*0044*/ 	.word	0x00000010
.L_13:


//--------------------- .nv.compat                --------------------------
	.section	.nv.compat,"",@"SHT_CUDA_COMPAT_INFO"
	.align	4
        /*0000*/ 	.byte	0x02, 0x09, 0x00, 0x00, 0x02, 0x02, 0x01, 0x00, 0x02, 0x05, 0x05, 0x00, 0x03, 0x07, 0x01, 0x01
        /*0010*/ 	.byte	0x02, 0x03, 0x00, 0x00, 0x02, 0x06, 0x01, 0x00, 0x04, 0x0b, 0x08, 0x00, 0x09, 0x00, 0x00, 0x00
        /*0020*/ 	.byte	0x00, 0x00, 0x00, 0x00


//--------------------- .nv.info._Z21attention_decode_stubPKfS0_S0_Pfiiiii --------------------------
	.section	.nv.info._Z21attention_decode_stubPKfS0_S0_Pfiiiii,"",@"SHT_CUDA_INFO"
	.sectionflags	@""
	.align	4


	//----- nvinfo : EIATTR_CUDA_API_VERSION
	.align		4
        /*0000*/ 	.byte	0x04, 0x37
        /*0002*/ 	.short	(.L_15 - .L_14)
.L_14:
        /*0004*/ 	.word	0x00000082


	//----- nvinfo : EIATTR_KPARAM_INFO
	.align		4
.L_15:
        /*0008*/ 	.byte	0x04, 0x17
        /*000a*/ 	.short	(.L_17 - .L_16)
.L_16:
        /*000c*/ 	.word	0x00000000
        /*0010*/ 	.short	0x0008
        /*0012*/ 	.short	0x0030
        /*0014*/ 	.byte	0x00, 0xf0, 0x11, 0x00


	//----- nvinfo : EIATTR_KPARAM_INFO
	.align		4
.L_17:
        /*0018*/ 	.byte	0x04, 0x17
        /*001a*/ 	.short	(.L_19 - .L_18)
.L_18:
        /*001c*/ 	.word	0x00000000
        /*0020*/ 	.short	0x0007
        /*0022*/ 	.short	0x002c
        /*0024*/ 	.byte	0x00, 0xf0, 0x11, 0x00


	//----- nvinfo : EIATTR_KPARAM_INFO
	.align		4
.L_19:
        /*0028*/ 	.byte	0x04, 0x17
        /*002a*/ 	.short	(.L_21 - .L_20)
.L_20:
        /*002c*/ 	.word	0x00000000
        /*0030*/ 	.short	0x0006
        /*0032*/ 	.short	0x0028
        /*0034*/ 	.byte	0x00, 0xf0, 0x11, 0x00


	//----- nvinfo : EIATTR_KPARAM_INFO
	.align		4
.L_21:
        /*0038*/ 	.byte	0x04, 0x17
        /*003a*/ 	.short	(.L_23 - .L_22)
.L_22:
        /*003c*/ 	.word	0x00000000
        /*0040*/ 	.short	0x0005
        /*0042*/ 	.short	0x0024
        /*0044*/ 	.byte	0x00, 0xf0, 0x11, 0x00


	//----- nvinfo : EIATTR_KPARAM_INFO
	.align		4
.L_23:
        /*0048*/ 	.byte	0x04, 0x17
        /*004a*/ 	.short	(.L_25 - .L_24)
.L_24:
        /*004c*/ 	.word	0x00000000
        /*0050*/ 	.short	0x0004
        /*0052*/ 	.short	0x0020
        /*0054*/ 	.byte	0x00, 0xf0, 0x11, 0x00


	//----- nvinfo : EIATTR_KPARAM_INFO
	.align		4
.L_25:
        /*0058*/ 	.byte	0x04, 0x17
        /*005a*/ 	.short	(.L_27 - .L_26)
.L_26:
        /*005c*/ 	.word	0x00000000
        /*0060*/ 	.short	0x0003
        /*0062*/ 	.short	0x0018
        /*0064*/ 	.byte	0x00, 0xf5, 0x21, 0x00


	//----- nvinfo : EIATTR_KPARAM_INFO
	.align		4
.L_27:
        /*0068*/ 	.byte	0x04, 0x17
        /*006a*/ 	.short	(.L_29 - .L_28)
.L_28:
        /*006c*/ 	.word	0x00000000
        /*0070*/ 	.short	0x0002
        /*0072*/ 	.short	0x0010
        /*0074*/ 	.byte	0x00, 0xf5, 0x21, 0x00


	//----- nvinfo : EIATTR_KPARAM_INFO
	.align		4
.L_29:
        /*0078*/ 	.byte	0x04, 0x17
        /*007a*/ 	.short	(.L_31 - .L_30)
.L_30:
        /*007c*/ 	.word	0x00000000
        /*0080*/ 	.short	0x0001
        /*0082*/ 	.short	0x0008
        /*0084*/ 	.byte	0x00, 0xf5, 0x21, 0x00


	//----- nvinfo : EIATTR_KPARAM_INFO
	.align		4
.L_31:
        /*0088*/ 	.byte	0x04, 0x17
        /*008a*/ 	.short	(.L_33 - .L_32)
.L_32:
        /*008c*/ 	.word	0x00000000
        /*0090*/ 	.short	0x0000
        /*0092*/ 	.short	0x0000
        /*0094*/ 	.byte	0x00, 0xf5, 0x21, 0x00


	//----- nvinfo : EIATTR_SPARSE_MMA_MASK
	.align		4
.L_33:
        /*0098*/ 	.byte	0x03, 0x50
        /*009a*/ 	.short	0x0000


	//----- nvinfo : EIATTR_MAXREG_COUNT
	.align		4
        /*009c*/ 	.byte	0x03, 0x1b
        /*009e*/ 	.short	0x00ff


	//----- nvinfo : EIATTR_EXTERNS
	.align		4
        /*00a0*/ 	.byte	0x04, 0x0f
        /*00a2*/ 	.short	(.L_35 - .L_34)


	//   ....[0]....
	.align		4
.L_34:
        /*00a4*/ 	.word	index@(vprintf)


	//----- nvinfo : EIATTR_MERCURY_ISA_VERSION
	.align		4
.L_35:
        /*00a8*/ 	.byte	0x03, 0x5f
        /*00aa*/ 	.short	0x0101


	//----- nvinfo : EIATTR_VRC_CTA_INIT_COUNT
	.align		4
        /*00ac*/ 	.byte	0x02, 0x4a
	.zero		1
	.zero		1


	//----- nvinfo : EIATTR_SYSCALL_OFFSETS
	.align		4
        /*00b0*/ 	.byte	0x04, 0x46
        /*00b2*/ 	.short	(.L_37 - .L_36)


	//   ....[0]....
.L_36:
        /*00b4*/ 	.word	0x000000e0


	//----- nvinfo : EIATTR_EXIT_INSTR_OFFSETS
	.align		4
.L_37:
        /*00b8*/ 	.byte	0x04, 0x1c
        /*00ba*/ 	.short	(.L_39 - .L_38)


	//   ....[0]....
.L_38:
        /*00bc*/ 	.word	0x000000f0


	//----- nvinfo : EIATTR_CBANK_PARAM_SIZE
	.align		4
.L_39:
        /*00c0*/ 	.byte	0x03, 0x19
        /*00c2*/ 	.short	0x0034


	//----- nvinfo : EIATTR_PARAM_CBANK
	.align		4
        /*00c4*/ 	.byte	0x04, 0x0a
        /*00c6*/ 	.short	(.L_41 - .L_40)
	.align		4
.L_40:
        /*00c8*/ 	.word	index@(.nv.constant0._Z21attention_decode_stubPKfS0_S0_Pfiiiii)
        /*00cc*/ 	.short	0x0380
        /*00ce*/ 	.short	0x0034


	//----- nvinfo : EIATTR_SW_WAR
	.align		4
.L_41:
        /*00d0*/ 	.byte	0x04, 0x36
        /*00d2*/ 	.short	(.L_43 - .L_42)
.L_42:
        /*00d4*/ 	.word	0x00000008
.L_43:


//--------------------- .nv.info._Z22attention_prefill_stubPKfS0_S0_Pfiiiiii --------------------------
	.section	.nv.info._Z22attention_prefill_stubPKfS0_S0_Pfiiiiii,"",@"SHT_CUDA_INFO"
	.sectionflags	@""
	.align	4


	//----- nvinfo : EIATTR_CUDA_API_VERSION
	.align		4
        /*0000*/ 	.byte	0x04, 0x37
        /*0002*/ 	.short	(.L_45 - .L_44)
.L_44:
        /*0004*/ 	.word	0x00000082


	//----- nvinfo : EIATTR_KPARAM_INFO
	.align		4
.L_45:
        /*0008*/ 	.byte	0x04, 0x17
        /*000a*/ 	.short	(.L_47 - .L_46)
.L_46:
        /*000c*/ 	.word	0x00000000
        /*0010*/ 	.short	0x0009
        /*0012*/ 	.short	0x0034
        /*0014*/ 	.byte	0x00, 0xf0, 0x11, 0x00


	//----- nvinfo : EIATTR_KPARAM_INFO
	.align		4
.L_47:
        /*0018*/ 	.byte	0x04, 0x17
        /*001a*/ 	.short	(.L_49 - .L_48)
.L_48:
        /*001c*/ 	.word	0x00000000
        /*0020*/ 	.short	0x0008
        /*0022*/ 	.short	0x0030
        /*0024*/ 	.byte	0x00, 0xf0, 0x11, 0x00


	//----- nvinfo : EIATTR_KPARAM_INFO
	.align		4
.L_49:
        /*0028*/ 	.byte	0x04, 0x17
        /*002a*/ 	.short	(.L_51 - .L_50)
.L_50:
        /*002c*/ 	.word	0x00000000
        /*0030*/ 	.short	0x0007
        /*0032*/ 	.short	0x002c
        /*0034*/ 	.byte	0x00, 0xf0, 0x11, 0x00


	//----- nvinfo : EIATTR_KPARAM_INFO
	.align		4
.L_51:
        /*0038*/ 	.byte	0x04, 0x17
        /*003a*/ 	.short	(.L_53 - .L_52)
.L_52:
        /*003c*/ 	.word	0x00000000
        /*0040*/ 	.short	0x0006
        /*0042*/ 	.short	0x0028
        /*0044*/ 	.byte	0x00, 0xf0, 0x11, 0x00


	//----- nvinfo : EIATTR_KPARAM_INFO
	.align		4
.L_53:
        /*0048*/ 	.byte	0x04, 0x17
        /*004a*/ 	.short	(.L_55 - .L_54)
.L_54:
        /*004c*/ 	.word	0x00000000
        /*0050*/ 	.short	0x0005
        /*0052*/ 	.short	0x0024
        /*0054*/ 	.byte	0x00, 0xf0, 0x11, 0x00


	//----- nvinfo : EIATTR_KPARAM_INFO
	.align		4
.L_55:
        /*0058*/ 	.byte	0x04, 0x17
        /*005a*/ 	.short	(.L_57 - .L_56)
.L_56:
        /*005c*/ 	.word	0x00000000
        /*0060*/ 	.short	0x0004
        /*0062*/ 	.short	0x0020
        /*0064*/ 	.byte	0x00, 0xf0, 0x11, 0x00


	//----- nvinfo : EIATTR_KPARAM_INFO
	.align		4
.L_57:
        /*0068*/ 	.byte	0x04, 0x17
        /*006a*/ 	.short	(.L_59 - .L_58)
.L_58:
        /*006c*/ 	.word	0x00000000
        /*0070*/ 	.short	0x0003
        /*0072*/ 	.short	0x0018
        /*0074*/ 	.byte	0x00, 0xf5, 0x21, 0x00


	//----- nvinfo : EIATTR_KPARAM_INFO
	.align		4
.L_59:
        /*0078*/ 	.byte	0x04, 0x17
        /*007a*/ 	.short	(.L_61 - .L_60)
.L_60:
        /*007c*/ 	.word	0x00000000
        /*0080*/ 	.short	0x0002
        /*0082*/ 	.short	0x0010
        /*0084*/ 	.byte	0x00, 0xf5, 0x21, 0x00


	//----- nvinfo : EIATTR_KPARAM_INFO
	.align		4
.L_61:
        /*0088*/ 	.byte	0x04, 0x17
        /*008a*/ 	.short	(.L_63 - .L_62)
.L_62:
        /*008c*/ 	.word	0x00000000
        /*0090*/ 	.short	0x0001
        /*0092*/ 	.short	0x0008
        /*0094*/ 	.byte	0x00, 0xf5, 0x21, 0x00


	//----- nvinfo : EIATTR_KPARAM_INFO
	.align		4
.L_63:
        /*0098*/ 	.byte	0x04, 0x17
        /*009a*/ 	.short	(.L_65 - .L_64)
.L_64:
        /*009c*/ 	.word	0x00000000
        /*00a0*/ 	.short	0x0000
        /*00a2*/ 	.short	0x0000
        /*00a4*/ 	.byte	0x00, 0xf5, 0x21, 0x00


	//----- nvinfo : EIATTR_SPARSE_MMA_MASK
	.align		4
.L_65:
        /*00a8*/ 	.byte	0x03, 0x50
        /*00aa*/ 	.short	0x0000


	//----- nvinfo : EIATTR_MAXREG_COUNT
	.align		4
        /*00ac*/ 	.byte	0x03, 0x1b
        /*00ae*/ 	.short	0x00ff


	//----- nvinfo : EIATTR_EXTERNS
	.align		4
        /*00b0*/ 	.byte	0x04, 0x0f
        /*00b2*/ 	.short	(.L_67 - .L_66)


	//   ....[0]....
	.align		4
.L_66:
        /*00b4*/ 	.word	index@(vprintf)


	//----- nvinfo : EIATTR_MERCURY_ISA_VERSION
	.align		4
.L_67:
        /*00b8*/ 	.byte	0x03, 0x5f
        /*00ba*/ 	.short	0x0101


	//----- nvinfo : EIATTR_VRC_CTA_INIT_COUNT
	.align		4
        /*00bc*/ 	.byte	0x02, 0x4a
	.zero		1
	.zero		1


	//----- nvinfo : EIATTR_SYSCALL_OFFSETS
	.align		4
        /*00c0*/ 	.byte	0x04, 0x46
        /*00c2*/ 	.short	(.L_69 - .L_68)


	//   ....[0]....
.L_68:
        /*00c4*/ 	.word	0x00000100


	//----- nvinfo : EIATTR_EXIT_INSTR_OFFSETS
	.align		4
.L_69:
        /*00c8*/ 	.byte	0x04, 0x1c
        /*00ca*/ 	.short	(.L_71 - .L_70)


	//   ....[0]....
.L_70:
        /*00cc*/ 	.word	0x00000110


	//----- nvinfo : EIATTR_CBANK_PARAM_SIZE
	.align		4
.L_71:
        /*00d0*/ 	.byte	0x03, 0x19
        /*00d2*/ 	.short	0x0038


	//----- nvinfo : EIATTR_PARAM_CBANK
	.align		4
        /*00d4*/ 	.byte	0x04, 0x0a
        /*00d6*/ 	.short	(.L_73 - .L_72)
	.align		4
.L_72:
        /*00d8*/ 	.word	index@(.nv.constant0._Z22attention_prefill_stubPKfS0_S0_Pfiiiiii)
        /*00dc*/ 	.short	0x0380
        /*00de*/ 	.short	0x0038


	//----- nvinfo : EIATTR_SW_WAR
	.align		4
.L_73:
        /*00e0*/ 	.byte	0x04, 0x36
        /*00e2*/ 	.short	(.L_75 - .L_74)
.L_74:
        /*00e4*/ 	.word	0x00000008
.L_75:


//--------------------- .nv.callgraph             --------------------------
	.section	.nv.callgraph,"",@"SHT_CUDA_CALLGRAPH"
	.align	4
	.sectionentsize	8
	.align		4
        /*0000*/ 	.word	0x00000000
	.align		4
        /*0004*/ 	.word	0xffffffff
	.align		4
        /*0008*/ 	.word	index@(_Z21attention_decode_stubPKfS0_S0_Pfiiiii)
	.align		4
        /*000c*/ 	.word	index@(vprintf)
	.align		4
        /*0010*/ 	.word	index@(_Z22attention_prefill_stubPKfS0_S0_Pfiiiiii)
	.align		4
        /*0014*/ 	.word	index@(vprintf)
	.align		4
        /*0018*/ 	.word	0x00000000
	.align		4
        /*001c*/ 	.word	0xfffffffe
	.align		4
        /*0020*/ 	.word	0x00000000
	.align		4
        /*0024*/ 	.word	0xfffffffd
	.align		4
        /*0028*/ 	.word	0x00000000
	.align		4
        /*002c*/ 	.word	0xfffffffc


//--------------------- .nv.constant4             --------------------------
	.section	.nv.constant4,"a",@progbits
	.align	8
	.align		8
.nv.constant4:
        /*0000*/ 	.dword	vprintf
	.align		8
        /*0008*/ 	.dword	$str
	.align		8
        /*0010*/ 	.dword	$str$1


//--------------------- .text._Z21attention_decode_stubPKfS0_S0_Pfiiiii --------------------------
	.section	.text._Z21attention_decode_stubPKfS0_S0_Pfiiiii,"ax",@progbits
	.align	128
        .global         _Z21attention_decode_stubPKfS0_S0_Pfiiiii
        .type           _Z21attention_decode_stubPKfS0_S0_Pfiiiii,@function
        .size           _Z21attention_decode_stubPKfS0_S0_Pfiiiii,(.L_x_4 - _Z21attention_decode_stubPKfS0_S0_Pfiiiii)
        .other          _Z21attention_decode_stubPKfS0_S0_Pfiiiii,@"STO_CUDA_ENTRY STV_DEFAULT"
_Z21attention_decode_stubPKfS0_S0_Pfiiiii:
.text._Z21attention_decode_stubPKfS0_S0_Pfiiiii:
[----:B------:R-:W0:Y:S08]  /*0000*/  LDC R1, c[0x0][0x37c] ;  /* 0x0000df00ff017b82 */ /* 0x000e300000000800 */
[----:B------:R-:W1:Y:S01]  /*0010*/  LDC.64 R8, c[0x0][0x3a0] ;  /* 0x0000e800ff087b82 */ /* 0x000e620000000a00 */
[----:B0-----:R-:W-:Y:S01]  /*0020*/  VIADD R1, R1, 0xfffffff8 ;  /* 0xfffffff801017836 */ /* 0x001fe20000000000 */
[----:B------:R-:W-:Y:S01]  /*0030*/  MOV R0, 0x0 ;  /* 0x0000000000007802 */ /* 0x000fe20000000f00 */
[----:B------:R-:W0:Y:S01]  /*0040*/  LDCU UR4, c[0x0][0x2f8] ;  /* 0x00005f00ff0477ac */ /* 0x000e220008000800 */
[----:B------:R-:W2:Y:S04]  /*0050*/  LDCU.64 UR6, c[0x4][0x10] ;  /* 0x01000200ff0677ac */ /* 0x000ea80008000a00 */
[----:B------:R3:W4:Y:S01]  /*0060*/  LDC.64 R2, c[0x4][R0] ;  /* 0x0100000000027b82 */ /* 0x0007220000000a00 */
[----:B------:R-:W5:Y:S01]  /*0070*/  LDCU UR5, c[0x0][0x2fc] ;  /* 0x00005f80ff0577ac */ /* 0x000f620008000800 */
[----:B0-----:R-:W-:Y:S01]  /*0080*/  IADD3 R6, P0, PT, R1, UR4, RZ ;  /* 0x0000000401067c10 */ /* 0x001fe2000ff1e0ff */
[----:B-1----:R3:W-:Y:S01]  /*0090*/  STL.64 [R1], R8 ;  /* 0x0000000801007387 */ /* 0x0027e20000100a00 */
[----:B--2---:R-:W-:Y:S01]  /*00a0*/  IMAD.U32 R4, RZ, RZ, UR6 ;  /* 0x00000006ff047e24 */ /* 0x004fe2000f8e00ff */
[----:B------:R-:W-:-:S02]  /*00b0*/  MOV R5, UR7 ;  /* 0x0000000700057c02 */ /* 0x000fc40008000f00 */
[----:B-----5:R-:W-:-:S08]  /*00c0*/  IMAD.X R7, RZ, RZ, UR5, P0 ;  /* 0x00000005ff077e24 */ /* 0x020fd000080e06ff */
[----:B------:R-:W-:-:S07]  /*00d0*/  LEPC R20, `(.L_x_0) ;  /* 0x000000001014794e */ /* 0x000fce0000000000 */
[----:B---34-:R-:W-:Y:S05]  /*00e0*/  CALL.ABS.NOINC R2 ;  /* 0x0000000002007343 */ /* 0x018fea0003c00000 */
.L_x_0:
[----:B------:R-:W-:Y:S05]  /*00f0*/  EXIT ;  /* 0x000000000000794d */ /* 0x000fea0003800000 */
.L_x_1:
[----:B------:R-:W-:-:S00]  /*0100*/  BRA `(.L_x_1) ;  /* 0xfffffffc00fc7947 */ /* 0x000fc0000383ffff */
[----:B------:R-:W-:-:S00]  /*0110*/  NOP ;  /* 0x0000000000007918 */ /* 0x000fc00000000000 */
        /* <DEDUP_REMOVED lines=14> */
.L_x_4:


//--------------------- .text._Z22attention_prefill_stubPKfS0_S0_Pfiiiiii --------------------------
	.section	.text._Z22attention_prefill_stubPKfS0_S0_Pfiiiiii,"ax",@progbits
	.align	128
        .global         _Z22attention_prefill_stubPKfS0_S0_Pfiiiiii
        .type           _Z22attention_prefill_stubPKfS0_S0_Pfiiiiii,@function
        .size           _Z22attention_prefill_stubPKfS0_S0_Pfiiiiii,(.L_x_5 - _Z22attention_prefill_stubPKfS0_S0_Pfiiiiii)
        .other          _Z22attention_prefill_stubPKfS0_S0_Pfiiiiii,@"STO_CUDA_ENTRY STV_DEFAULT"
_Z22attention_prefill_stubPKfS0_S0_Pfiiiiii:
.text._Z22attention_prefill_stubPKfS0_S0_Pfiiiiii:
[----:B------:R-:W0:Y:S08]  /*0000*/  LDC R1, c[0x0][0x37c] ;  /* 0x0000df00ff017b82 */ /* 0x000e300000000800 */
[----:B------:R-:W1:Y:S01]  /*0010*/  LDC.64 R8, c[0x0][0x3a0] ;  /* 0x0000e800ff087b82 */ /* 0x000e620000000a00 */
[----:B0-----:R-:W-:Y:S01]  /*0020*/  VIADD R1, R1, 0xfffffff0 ;  /* 0xfffffff001017836 */ /* 0x001fe20000000000 */
[----:B------:R-:W-:Y:S01]  /*0030*/  MOV R0, 0x0 ;  /* 0x0000000000007802 */ /* 0x000fe20000000f00 */
[----:B------:R-:W0:Y:S01]  /*0040*/  LDCU UR4, c[0x0][0x2f8] ;  /* 0x00005f00ff0477ac */ /* 0x000e220008000800 */
[----:B------:R-:W2:Y:S04]  /*0050*/  LDCU.64 UR6, c[0x4][0x8] ;  /* 0x01000100ff0677ac */ /* 0x000ea80008000a00 */
[----:B------:R-:W3:Y:S01]  /*0060*/  LDC R10, c[0x0][0x3a8] ;  /* 0x0000ea00ff0a7b82 */ /* 0x000ee20000000800 */
[----:B------:R-:W4:Y:S07]  /*0070*/  LDCU UR5, c[0x0][0x2fc] ;  /* 0x00005f80ff0577ac */ /* 0x000f2e0008000800 */
[----:B------:R5:W5:Y:S01]  /*0080*/  LDC.64 R2, c[0x4][R0] ;  /* 0x0100000000027b82 */ /* 0x000b620000000a00 */
[----:B0-----:R-:W-:Y:S01]  /*0090*/  IADD3 R6, P0, PT, R1, UR4, RZ ;  /* 0x0000000401067c10 */ /* 0x001fe2000ff1e0ff */
[----:B-1----:R0:W-:Y:S01]  /*00a0*/  STL.64 [R1], R8 ;  /* 0x0000000801007387 */ /* 0x0021e20000100a00 */
[----:B--2---:R-:W-:Y:S01]  /*00b0*/  IMAD.U32 R4, RZ, RZ, UR6 ;  /* 0x00000006ff047e24 */ /* 0x004fe2000f8e00ff */
[----:B------:R-:W-:-:S02]  /*00c0*/  MOV R5, UR7 ;  /* 0x0000000700057c02 */ /* 0x000fc40008000f00 */
[----:B----4-:R-:W-:Y:S01]  /*00d0*/  IMAD.X R7, RZ, RZ, UR5, P0 ;  /* 0x00000005ff077e24 */ /* 0x010fe200080e06ff */
[----:B---3--:R0:W-:Y:S07]  /*00e0*/  STL [R1+0x8], R10 ;  /* 0x0000080a01007387 */ /* 0x0081ee0000100800 */
[----:B------:R-:W-:-:S07]  /*00f0*/  LEPC R20, `(.L_x_2) ;  /* 0x000000001014794e */ /* 0x000fce0000000000 */
[----:B0----5:R-:W-:Y:S05]  /*0100*/  CALL.ABS.NOINC R2 ;  /* 0x0000000002007343 */ /* 0x021fea0003c00000 */
.L_x_2:
[----:B------:R-:W-:Y:S05]  /*0110*/  EXIT ;  /* 0x000000000000794d */ /* 0x000fea0003800000 */
.L_x_3:
        /* <DEDUP_REMOVED lines=14> */
.L_x_5:


//--------------------- .nv.global.init           --------------------------
	.section	.nv.global.init,"aw",@progbits
.nv.global.init:
	.type		$str$1,@object
	.size		$str$1,($str - $str$1)
$str$1:
        /*0000*/ 	.byte	0x41, 0x74, 0x74, 0x65, 0x6e, 0x74, 0x69, 0x6f, 0x6e, 0x20, 0x64, 0x65, 0x63, 0x6f, 0x64, 0x65
        /*0010*/ 	.byte	0x20, 0x73, 0x74, 0x75, 0x62, 0x3a, 0x20, 0x62, 0x61, 0x74, 0x63, 0x68, 0x3d, 0x25, 0x64, 0x2c
        /*0020*/ 	.byte	0x20, 0x63, 0x61, 0x63, 0x68, 0x65, 0x5f, 0x6c, 0x65, 0x6e, 0x3d, 0x25, 0x64, 0x0a, 0x00
	.type		$str,@object
	.size		$str,(.L_0 - $str)
$str:
        /*002f*/ 	.byte	0x41, 0x74, 0x74, 0x65, 0x6e, 0x74, 0x69, 0x6f, 0x6e, 0x20, 0x70, 0x72, 0x65, 0x66, 0x69, 0x6c
        /*003f*/ 	.byte	0x6c, 0x20, 0x73, 0x74, 0x75, 0x62, 0x3a, 0x20, 0x62, 0x61, 0x74, 0x63, 0x68, 0x3d, 0x25, 0x64
        /*004f*/ 	.byte	0x2c, 0x20, 0x73, 0x65, 0x71, 0x5f, 0x71, 0x3d, 0x25, 0x64, 0x2c, 0x20, 0x73, 0x65, 0x71, 0x5f
        /*005f*/ 	.byte	0x6b, 0x3d, 0x25, 0x64, 0x0a, 0x00
.L_0:


//--------------------- .nv.shared.reserved.0     --------------------------
	.section	.nv.shared.reserved.0,"aw",@nobits
	.weak		__nv_reservedSMEM_offset_0_alias
	.size		__nv_reservedSMEM_offset_0_alias, 0, 64
	.other		__nv_reservedSMEM_offset_0_alias,@"STO_CUDA_RESERVED_SHARED STV_DEFAULT"
__nv_reservedSMEM_offset_0_alias:
	.zero		0
	.zero		64


//--------------------- .nv.constant0._Z21attention_decode_stubPKfS0_S0_Pfiiiii --------------------------
	.section	.nv.constant0._Z21attention_decode_stubPKfS0_S0_Pfiiiii,"a",@progbits
	.sectionflags	@""
	.align	4
.nv.constant0._Z21attention_decode_stubPKfS0_S0_Pfiiiii:
	.zero		948


//--------------------- .nv.constant0._Z22attention_prefill_stubPKfS0_S0_Pfiiiiii --------------------------
	.section	.nv.constant0._Z22attention_prefill_stubPKfS0_S0_Pfiiiiii,"a",@progbits
	.sectionflags	@""
	.align	4
.nv.constant0._Z22attention_prefill_stubPKfS0_S0_Pfiiiiii:
	.zero		952


//--------------------- SYMBOLS --------------------------

	.type		.nv.reservedSmem.offset0,@object
	.size		.nv.reservedSmem.offset0,0x4
	.type		vprintf,@function
